//
// Generated by NVIDIA NVVM Compiler
//
// Compiler Build ID: CL-36424714
// Cuda compilation tools, release 13.0, V13.0.88
// Based on NVVM 20.0.0
//

.version 9.0
.target sm_100
.address_size 64

	// .globl	_Z3alliiPiS_S_S_S_S_S_S_S_S_S_S_S_S_S_i

.visible .entry _Z3alliiPiS_S_S_S_S_S_S_S_S_S_S_S_S_S_i(
	.param .u32 _Z3alliiPiS_S_S_S_S_S_S_S_S_S_S_S_S_S_i_param_0,
	.param .u32 _Z3alliiPiS_S_S_S_S_S_S_S_S_S_S_S_S_S_i_param_1,
	.param .u64 .ptr .align 1 _Z3alliiPiS_S_S_S_S_S_S_S_S_S_S_S_S_S_i_param_2,
	.param .u64 .ptr .align 1 _Z3alliiPiS_S_S_S_S_S_S_S_S_S_S_S_S_S_i_param_3,
	.param .u64 .ptr .align 1 _Z3alliiPiS_S_S_S_S_S_S_S_S_S_S_S_S_S_i_param_4,
	.param .u64 .ptr .align 1 _Z3alliiPiS_S_S_S_S_S_S_S_S_S_S_S_S_S_i_param_5,
	.param .u64 .ptr .align 1 _Z3alliiPiS_S_S_S_S_S_S_S_S_S_S_S_S_S_i_param_6,
	.param .u64 .ptr .align 1 _Z3alliiPiS_S_S_S_S_S_S_S_S_S_S_S_S_S_i_param_7,
	.param .u64 .ptr .align 1 _Z3alliiPiS_S_S_S_S_S_S_S_S_S_S_S_S_S_i_param_8,
	.param .u64 .ptr .align 1 _Z3alliiPiS_S_S_S_S_S_S_S_S_S_S_S_S_S_i_param_9,
	.param .u64 .ptr .align 1 _Z3alliiPiS_S_S_S_S_S_S_S_S_S_S_S_S_S_i_param_10,
	.param .u64 .ptr .align 1 _Z3alliiPiS_S_S_S_S_S_S_S_S_S_S_S_S_S_i_param_11,
	.param .u64 .ptr .align 1 _Z3alliiPiS_S_S_S_S_S_S_S_S_S_S_S_S_S_i_param_12,
	.param .u64 .ptr .align 1 _Z3alliiPiS_S_S_S_S_S_S_S_S_S_S_S_S_S_i_param_13,
	.param .u64 .ptr .align 1 _Z3alliiPiS_S_S_S_S_S_S_S_S_S_S_S_S_S_i_param_14,
	.param .u64 .ptr .align 1 _Z3alliiPiS_S_S_S_S_S_S_S_S_S_S_S_S_S_i_param_15,
	.param .u64 .ptr .align 1 _Z3alliiPiS_S_S_S_S_S_S_S_S_S_S_S_S_S_i_param_16,
	.param .u32 _Z3alliiPiS_S_S_S_S_S_S_S_S_S_S_S_S_S_i_param_17
)
{
	.reg .pred 	%p<16>;
	.reg .b32 	%r<55>;
	.reg .b64 	%rd<33>;

	ld.param.u32 	%r19, [_Z3alliiPiS_S_S_S_S_S_S_S_S_S_S_S_S_S_i_param_1];
	ld.param.u64 	%rd13, [_Z3alliiPiS_S_S_S_S_S_S_S_S_S_S_S_S_S_i_param_8];
	ld.param.u64 	%rd15, [_Z3alliiPiS_S_S_S_S_S_S_S_S_S_S_S_S_S_i_param_10];
	ld.param.u64 	%rd16, [_Z3alliiPiS_S_S_S_S_S_S_S_S_S_S_S_S_S_i_param_11];
	ld.param.u64 	%rd17, [_Z3alliiPiS_S_S_S_S_S_S_S_S_S_S_S_S_S_i_param_13];
	ld.param.u64 	%rd20, [_Z3alliiPiS_S_S_S_S_S_S_S_S_S_S_S_S_S_i_param_14];
	ld.param.u64 	%rd19, [_Z3alliiPiS_S_S_S_S_S_S_S_S_S_S_S_S_S_i_param_16];
	ld.param.u32 	%r20, [_Z3alliiPiS_S_S_S_S_S_S_S_S_S_S_S_S_S_i_param_17];
	cvta.to.global.u64 	%rd1, %rd20;
	mov.u32 	%r21, %ctaid.x;
	mov.u32 	%r22, %ntid.x;
	mov.u32 	%r23, %tid.x;
	mad.lo.s32 	%r1, %r21, %r22, %r23;
	setp.ge.s32 	%p1, %r1, %r20;
	setp.lt.s32 	%p2, %r19, 1;
	or.pred  	%p3, %p1, %p2;
	@%p3 bra 	$L__BB0_19;
	ld.param.u64 	%rd32, [_Z3alliiPiS_S_S_S_S_S_S_S_S_S_S_S_S_S_i_param_15];
	ld.param.u64 	%rd31, [_Z3alliiPiS_S_S_S_S_S_S_S_S_S_S_S_S_S_i_param_9];
	mul.lo.s32 	%r2, %r1, 24;
	cvta.to.global.u64 	%rd2, %rd13;
	cvta.to.global.u64 	%rd3, %rd31;
	cvta.to.global.u64 	%rd4, %rd15;
	cvta.to.global.u64 	%rd5, %rd16;
	cvta.to.global.u64 	%rd6, %rd32;
	cvta.to.global.u64 	%rd7, %rd17;
	cvta.to.global.u64 	%rd8, %rd19;
	mov.b32 	%r50, 0;
$L__BB0_2:
	mul.wide.u32 	%rd21, %r50, 4;
	add.s64 	%rd9, %rd2, %rd21;
	ld.global.u32 	%r25, [%rd9];
	add.s64 	%rd22, %rd3, %rd21;
	ld.global.u32 	%r26, [%rd22];
	mad.lo.s32 	%r27, %r25, 30, %r26;
	setp.ne.s32 	%p4, %r27, %r1;
	@%p4 bra 	$L__BB0_18;
	add.s64 	%rd24, %rd4, %rd21;
	ld.global.u32 	%r4, [%rd24];
	add.s64 	%rd10, %rd5, %rd21;
	ld.global.u32 	%r5, [%rd10];
	add.s32 	%r28, %r5, %r4;
	setp.gt.s32 	%p5, %r28, 25;
	@%p5 bra 	$L__BB0_15;
	setp.lt.s32 	%p6, %r5, 1;
	@%p6 bra 	$L__BB0_17;
	add.s32 	%r30, %r2, %r4;
	add.s32 	%r6, %r30, -1;
	mov.b32 	%r51, 0;
$L__BB0_6:
	add.s32 	%r31, %r6, %r51;
	mul.wide.s32 	%rd25, %r31, 4;
	add.s64 	%rd11, %rd1, %rd25;
	ld.global.u32 	%r32, [%rd11];
	setp.gt.s32 	%p7, %r32, 0;
	@%p7 bra 	$L__BB0_16;
	setp.eq.s32 	%p8, %r51, 0;
	@%p8 bra 	$L__BB0_15;
	and.b32  	%r8, %r51, 3;
	setp.lt.u32 	%p9, %r51, 4;
	mov.b32 	%r54, 0;
	@%p9 bra 	$L__BB0_11;
	and.b32  	%r54, %r51, 2147483644;
	and.b32  	%r34, %r51, -4;
	neg.s32 	%r53, %r34;
	mov.u32 	%r52, %r6;
$L__BB0_10:
	mul.wide.s32 	%rd26, %r52, 4;
	add.s64 	%rd27, %rd1, %rd26;
	atom.global.add.u32 	%r36, [%rd27], 1;
	atom.global.add.u32 	%r37, [%rd27+4], 1;
	atom.global.add.u32 	%r38, [%rd27+8], 1;
	atom.global.add.u32 	%r39, [%rd27+12], 1;
	add.s32 	%r53, %r53, 4;
	add.s32 	%r52, %r52, 4;
	setp.eq.s32 	%p10, %r53, 0;
	@%p10 bra 	$L__BB0_11;
	bra.uni 	$L__BB0_10;
$L__BB0_11:
	setp.eq.s32 	%p11, %r8, 0;
	@%p11 bra 	$L__BB0_15;
	add.s32 	%r40, %r6, %r54;
	mul.wide.s32 	%rd28, %r40, 4;
	add.s64 	%rd12, %rd1, %rd28;
	atom.global.add.u32 	%r41, [%rd12], 1;
	setp.eq.s32 	%p12, %r8, 1;
	@%p12 bra 	$L__BB0_15;
	atom.global.add.u32 	%r42, [%rd12+4], 1;
	setp.eq.s32 	%p13, %r8, 2;
	@%p13 bra 	$L__BB0_15;
	atom.global.add.u32 	%r43, [%rd12+8], 1;
$L__BB0_15:
	atom.global.add.u32 	%r44, [%rd8], 1;
	bra.uni 	$L__BB0_18;
$L__BB0_16:
	atom.global.add.u32 	%r45, [%rd11], -1;
	add.s32 	%r51, %r51, 1;
	ld.global.u32 	%r46, [%rd10];
	setp.lt.s32 	%p14, %r51, %r46;
	@%p14 bra 	$L__BB0_6;
$L__BB0_17:
	atom.global.add.u32 	%r47, [%rd6], 1;
	ld.global.u32 	%r48, [%rd9];
	mul.wide.s32 	%rd29, %r48, 4;
	add.s64 	%rd30, %rd7, %rd29;
	atom.global.add.u32 	%r49, [%rd30], 1;
$L__BB0_18:
	add.s32 	%r50, %r50, 1;
	setp.ne.s32 	%p15, %r50, %r19;
	@%p15 bra 	$L__BB0_2;
$L__BB0_19:
	ret;

}


// ===== COMPILED SASS (sm_100) =====

	.target	sm_100

	.elftype	@"ET_EXEC"


//--------------------- .note.nv.tkinfo           --------------------------
	.section	.note.nv.tkinfo,"",@"SHT_NOTE"
	.sectionflags	@"SHF_NOTE_NV_TKINFO"
	.tkinfo
        /*0018*/ 	.word	0x00000002
        /*0030*/ 	.string	""
        /*0030*/ 	.string	"ptxas"
        /*0030*/ 	.string	"Cuda compilation tools, release 13.0, V13.0.88"
        /*0030*/ 	.string	"Build cuda_13.0.r13.0/compiler.36424714_0"
        /*0030*/ 	.string	"-arch sm_100 -m 64 "



//--------------------- .note.nv.cuinfo           --------------------------
	.section	.note.nv.cuinfo,"",@"SHT_NOTE"
	.sectionflags	@"SHF_NOTE_NV_CUINFO"
        /*0018*/ 	.short	0x0002
        /*001a*/ 	.short	0x0064
        /*001c*/ 	.short	0x0082
	.zero		2


//--------------------- .nv.info                  --------------------------
	.section	.nv.info,"",@"SHT_CUDA_INFO"
	.align	4


	//----- nvinfo : EIATTR_REGCOUNT
	.align		4
        /*0000*/ 	.byte	0x04, 0x2f
        /*0002*/ 	.short	(.L_1 - .L_0)
	.align		4
.L_0:
        /*0004*/ 	.word	index@(_Z3alliiPiS_S_S_S_S_S_S_S_S_S_S_S_S_S_i)
        /*0008*/ 	.word	0x00000011


	//----- nvinfo : EIATTR_FRAME_SIZE
	.align		4
.L_1:
        /*000c*/ 	.byte	0x04, 0x11
        /*000e*/ 	.short	(.L_3 - .L_2)
	.align		4
.L_2:
        /*0010*/ 	.word	index@(_Z3alliiPiS_S_S_S_S_S_S_S_S_S_S_S_S_S_i)
        /*0014*/ 	.word	0x00000000


	//----- nvinfo : EIATTR_MIN_STACK_SIZE
	.align		4
.L_3:
        /*0018*/ 	.byte	0x04, 0x12
        /*001a*/ 	.short	(.L_5 - .L_4)
	.align		4
.L_4:
        /*001c*/ 	.word	index@(_Z3alliiPiS_S_S_S_S_S_S_S_S_S_S_S_S_S_i)
        /*0020*/ 	.word	0x00000000
.L_5:


//--------------------- .nv.compat                --------------------------
	.section	.nv.compat,"",@"SHT_CUDA_COMPAT_INFO"
	.align	4
        /*0000*/ 	.byte	0x02, 0x09, 0x00, 0x00, 0x02, 0x02, 0x01, 0x00, 0x02, 0x05, 0x05, 0x00, 0x03, 0x07, 0x01, 0x01
        /*0010*/ 	.byte	0x02, 0x03, 0x00, 0x00, 0x02, 0x06, 0x01, 0x00, 0x04, 0x0b, 0x08, 0x00, 0x09, 0x00, 0x00, 0x00
        /*0020*/ 	.byte	0x00, 0x00, 0x00, 0x00


//--------------------- .nv.info._Z3alliiPiS_S_S_S_S_S_S_S_S_S_S_S_S_S_i --------------------------
	.section	.nv.info._Z3alliiPiS_S_S_S_S_S_S_S_S_S_S_S_S_S_i,"",@"SHT_CUDA_INFO"
	.sectionflags	@""
	.align	4


	//----- nvinfo : EIATTR_CUDA_API_VERSION
	.align		4
        /*0000*/ 	.byte	0x04, 0x37
        /*0002*/ 	.short	(.L_7 - .L_6)
.L_6:
        /*0004*/ 	.word	0x00000082


	//----- nvinfo : EIATTR_KPARAM_INFO
	.align		4
.L_7:
        /*0008*/ 	.byte	0x04, 0x17
        /*000a*/ 	.short	(.L_9 - .L_8)
.L_8:
        /*000c*/ 	.word	0x00000000
        /*0010*/ 	.short	0x0011
        /*0012*/ 	.short	0x0080
        /*0014*/ 	.byte	0x00, 0xf0, 0x11, 0x00


	//----- nvinfo : EIATTR_KPARAM_INFO
	.align		4
.L_9:
        /*0018*/ 	.byte	0x04, 0x17
        /*001a*/ 	.short	(.L_11 - .L_10)
.L_10:
        /*001c*/ 	.word	0x00000000
        /*0020*/ 	.short	0x0010
        /*0022*/ 	.short	0x0078
        /*0024*/ 	.byte	0x00, 0xf5, 0x21, 0x00


	//----- nvinfo : EIATTR_KPARAM_INFO
	.align		4
.L_11:
        /*0028*/ 	.byte	0x04, 0x17
        /*002a*/ 	.short	(.L_13 - .L_12)
.L_12:
        /*002c*/ 	.word	0x00000000
        /*0030*/ 	.short	0x000f
        /*0032*/ 	.short	0x0070
        /*0034*/ 	.byte	0x00, 0xf5, 0x21, 0x00


	//----- nvinfo : EIATTR_KPARAM_INFO
	.align		4
.L_13:
        /*0038*/ 	.byte	0x04, 0x17
        /*003a*/ 	.short	(.L_15 - .L_14)
.L_14:
        /*003c*/ 	.word	0x00000000
        /*0040*/ 	.short	0x000e
        /*0042*/ 	.short	0x0068
        /*0044*/ 	.byte	0x00, 0xf5, 0x21, 0x00


	//----- nvinfo : EIATTR_KPARAM_INFO
	.align		4
.L_15:
        /*0048*/ 	.byte	0x04, 0x17
        /*004a*/ 	.short	(.L_17 - .L_16)
.L_16:
        /*004c*/ 	.word	0x00000000
        /*0050*/ 	.short	0x000d
        /*0052*/ 	.short	0x0060
        /*0054*/ 	.byte	0x00, 0xf5, 0x21, 0x00


	//----- nvinfo : EIATTR_KPARAM_INFO
	.align		4
.L_17:
        /*0058*/ 	.byte	0x04, 0x17
        /*005a*/ 	.short	(.L_19 - .L_18)
.L_18:
        /*005c*/ 	.word	0x00000000
        /*0060*/ 	.short	0x000c
        /*0062*/ 	.short	0x0058
        /*0064*/ 	.byte	0x00, 0xf5, 0x21, 0x00


	//----- nvinfo : EIATTR_KPARAM_INFO
	.align		4
.L_19:
        /*0068*/ 	.byte	0x04, 0x17
        /*006a*/ 	.short	(.L_21 - .L_20)
.L_20:
        /*006c*/ 	.word	0x00000000
        /*0070*/ 	.short	0x000b
        /*0072*/ 	.short	0x0050
        /*0074*/ 	.byte	0x00, 0xf5, 0x21, 0x00


	//----- nvinfo : EIATTR_KPARAM_INFO
	.align		4
.L_21:
        /*0078*/ 	.byte	0x04, 0x17
        /*007a*/ 	.short	(.L_23 - .L_22)
.L_22:
        /*007c*/ 	.word	0x00000000
        /*0080*/ 	.short	0x000a
        /*0082*/ 	.short	0x0048
        /*0084*/ 	.byte	0x00, 0xf5, 0x21, 0x00


	//----- nvinfo : EIATTR_KPARAM_INFO
	.align		4
.L_23:
        /*0088*/ 	.byte	0x04, 0x17
        /*008a*/ 	.short	(.L_25 - .L_24)
.L_24:
        /*008c*/ 	.word	0x00000000
        /*0090*/ 	.short	0x0009
        /*0092*/ 	.short	0x0040
        /*0094*/ 	.byte	0x00, 0xf5, 0x21, 0x00


	//----- nvinfo : EIATTR_KPARAM_INFO
	.align		4
.L_25:
        /*0098*/ 	.byte	0x04, 0x17
        /*009a*/ 	.short	(.L_27 - .L_26)
.L_26:
        /*009c*/ 	.word	0x00000000
        /*00a0*/ 	.short	0x0008
        /*00a2*/ 	.short	0x0038
        /*00a4*/ 	.byte	0x00, 0xf5, 0x21, 0x00


	//----- nvinfo : EIATTR_KPARAM_INFO
	.align		4
.L_27:
        /*00a8*/ 	.byte	0x04, 0x17
        /*00aa*/ 	.short	(.L_29 - .L_28)
.L_28:
        /*00ac*/ 	.word	0x00000000
        /*00b0*/ 	.short	0x0007
        /*00b2*/ 	.short	0x0030
        /*00b4*/ 	.byte	0x00, 0xf5, 0x21, 0x00


	//----- nvinfo : EIATTR_KPARAM_INFO
	.align		4
.L_29:
        /*00b8*/ 	.byte	0x04, 0x17
        /*00ba*/ 	.short	(.L_31 - .L_30)
.L_30:
        /*00bc*/ 	.word	0x00000000
        /*00c0*/ 	.short	0x0006
        /*00c2*/ 	.short	0x0028
        /*00c4*/ 	.byte	0x00, 0xf5, 0x21, 0x00


	//----- nvinfo : EIATTR_KPARAM_INFO
	.align		4
.L_31:
        /*00c8*/ 	.byte	0x04, 0x17
        /*00ca*/ 	.short	(.L_33 - .L_32)
.L_32:
        /*00cc*/ 	.word	0x00000000
        /*00d0*/ 	.short	0x0005
        /*00d2*/ 	.short	0x0020
        /*00d4*/ 	.byte	0x00, 0xf5, 0x21, 0x00


	//----- nvinfo : EIATTR_KPARAM_INFO
	.align		4
.L_33:
        /*00d8*/ 	.byte	0x04, 0x17
        /*00da*/ 	.short	(.L_35 - .L_34)
.L_34:
        /*00dc*/ 	.word	0x00000000
        /*00e0*/ 	.short	0x0004
        /*00e2*/ 	.short	0x0018
        /*00e4*/ 	.byte	0x00, 0xf5, 0x21, 0x00


	//----- nvinfo : EIATTR_KPARAM_INFO
	.align		4
.L_35:
        /*00e8*/ 	.byte	0x04, 0x17
        /*00ea*/ 	.short	(.L_37 - .L_36)
.L_36:
        /*00ec*/ 	.word	0x00000000
        /*00f0*/ 	.short	0x0003
        /*00f2*/ 	.short	0x0010
        /*00f4*/ 	.byte	0x00, 0xf5, 0x21, 0x00


	//----- nvinfo : EIATTR_KPARAM_INFO
	.align		4
.L_37:
        /*00f8*/ 	.byte	0x04, 0x17
        /*00fa*/ 	.short	(.L_39 - .L_38)
.L_38:
        /*00fc*/ 	.word	0x00000000
        /*0100*/ 	.short	0x0002
        /*0102*/ 	.short	0x0008
        /*0104*/ 	.byte	0x00, 0xf5, 0x21, 0x00


	//----- nvinfo : EIATTR_KPARAM_INFO
	.align		4
.L_39:
        /*0108*/ 	.byte	0x04, 0x17
        /*010a*/ 	.short	(.L_41 - .L_40)
.L_40:
        /*010c*/ 	.word	0x00000000
        /*0110*/ 	.short	0x0001
        /*0112*/ 	.short	0x0004
        /*0114*/ 	.byte	0x00, 0xf0, 0x11, 0x00


	//----- nvinfo : EIATTR_KPARAM_INFO
	.align		4
.L_41:
        /*0118*/ 	.byte	0x04, 0x17
        /*011a*/ 	.short	(.L_43 - .L_42)
.L_42:
        /*011c*/ 	.word	0x00000000
        /*0120*/ 	.short	0x0000
        /*0122*/ 	.short	0x0000
        /*0124*/ 	.byte	0x00, 0xf0, 0x11, 0x00


	//----- nvinfo : EIATTR_SPARSE_MMA_MASK
	.align		4
.L_43:
        /*0128*/ 	.byte	0x03, 0x50
        /*012a*/ 	.short	0x0000


	//----- nvinfo : EIATTR_MAXREG_COUNT
	.align		4
        /*012c*/ 	.byte	0x03, 0x1b
        /*012e*/ 	.short	0x00ff


	//----- nvinfo : EIATTR_MERCURY_ISA_VERSION
	.align		4
        /*0130*/ 	.byte	0x03, 0x5f
        /*0132*/ 	.short	0x0101


	//----- nvinfo : EIATTR_INT_WARP_WIDE_INSTR_OFFSETS
	.align		4
        /*0134*/ 	.byte	0x04, 0x31
        /*0136*/ 	.short	(.L_45 - .L_44)


	//   ....[0]....
.L_44:
        /*0138*/ 	.word	0x00000360


	//   ....[1]....
        /*013c*/ 	.word	0x00000660


	//----- nvinfo : EIATTR_VRC_CTA_INIT_COUNT
	.align		4
.L_45:
        /*0140*/ 	.byte	0x02, 0x4a
	.zero		1
	.zero		1


	//----- nvinfo : EIATTR_EXIT_INSTR_OFFSETS
	.align		4
        /*0144*/ 	.byte	0x04, 0x1c
        /*0146*/ 	.short	(.L_47 - .L_46)


	//   ....[0]....
.L_46:
        /*0148*/ 	.word	0x00000090


	//   ....[1]....
        /*014c*/ 	.word	0x000006d0


	//----- nvinfo : EIATTR_CRS_STACK_SIZE
	.align		4
.L_47:
        /*0150*/ 	.byte	0x04, 0x1e
        /*0152*/ 	.short	(.L_49 - .L_48)
.L_48:
        /*0154*/ 	.word	0x00000000


	//----- nvinfo : EIATTR_CBANK_PARAM_SIZE
	.align		4
.L_49:
        /*0158*/ 	.byte	0x03, 0x19
        /*015a*/ 	.short	0x0084


	//----- nvinfo : EIATTR_PARAM_CBANK
	.align		4
        /*015c*/ 	.byte	0x04, 0x0a
        /*015e*/ 	.short	(.L_51 - .L_50)
	.align		4
.L_50:
        /*0160*/ 	.word	index@(.nv.constant0._Z3alliiPiS_S_S_S_S_S_S_S_S_S_S_S_S_S_i)
        /*0164*/ 	.short	0x0380
        /*0166*/ 	.short	0x0084


	//----- nvinfo : EIATTR_SW_WAR
	.align		4
.L_51:
        /*0168*/ 	.byte	0x04, 0x36
        /*016a*/ 	.short	(.L_53 - .L_52)
.L_52:
        /*016c*/ 	.word	0x00000008
.L_53:


//--------------------- .nv.callgraph             --------------------------
	.section	.nv.callgraph,"",@"SHT_CUDA_CALLGRAPH"
	.align	4
	.sectionentsize	8
	.align		4
        /*0000*/ 	.word	0x00000000
	.align		4
        /*0004*/ 	.word	0xffffffff
	.align		4
        /*0008*/ 	.word	0x00000000
	.align		4
        /*000c*/ 	.word	0xfffffffe
	.align		4
        /*0010*/ 	.word	0x00000000
	.align		4
        /*0014*/ 	.word	0xfffffffd
	.align		4
        /*0018*/ 	.word	0x00000000
	.align		4
        /*001c*/ 	.word	0xfffffffc


//--------------------- .text._Z3alliiPiS_S_S_S_S_S_S_S_S_S_S_S_S_S_i --------------------------
	.section	.text._Z3alliiPiS_S_S_S_S_S_S_S_S_S_S_S_S_S_i,"ax",@progbits
	.align	128
        .global         _Z3alliiPiS_S_S_S_S_S_S_S_S_S_S_S_S_S_i
        .type           _Z3alliiPiS_S_S_S_S_S_S_S_S_S_S_S_S_S_i,@function
        .size           _Z3alliiPiS_S_S_S_S_S_S_S_S_S_S_S_S_S_i,(.L_x_12 - _Z3alliiPiS_S_S_S_S_S_S_S_S_S_S_S_S_S_i)
        .other          _Z3alliiPiS_S_S_S_S_S_S_S_S_S_S_S_S_S_i,@"STO_CUDA_ENTRY STV_DEFAULT"
_Z3alliiPiS_S_S_S_S_S_S_S_S_S_S_S_S_S_i:
.text._Z3alliiPiS_S_S_S_S_S_S_S_S_S_S_S_S_S_i:
[----:B------:R-:W-:Y:S01]  /*0000*/  LDC R1, c[0x0][0x37c] ;  /* 0x0000df00ff017b82 */ /* 0x000fe20000000800 */
[----:B------:R-:W0:Y:S07]  /*0010*/  S2R R3, SR_TID.X ;  /* 0x0000000000037919 */ /* 0x000e2e0000002100 */
[----:B------:R-:W0:Y:S01]  /*0020*/  S2UR UR4, SR_CTAID.X ;  /* 0x00000000000479c3 */ /* 0x000e220000002500 */
[----:B------:R-:W1:Y:S07]  /*0030*/  LDCU UR5, c[0x0][0x400] ;  /* 0x00008000ff0577ac */ /* 0x000e6e0008000800 */
[----:B------:R-:W0:Y:S08]  /*0040*/  LDC R0, c[0x0][0x360] ;  /* 0x0000d800ff007b82 */ /* 0x000e300000000800 */
[----:B------:R-:W2:Y:S01]  /*0050*/  LDC R2, c[0x0][0x384] ;  /* 0x0000e100ff027b82 */ /* 0x000ea20000000800 */
[----:B0-----:R-:W-:Y:S01]  /*0060*/  IMAD R0, R0, UR4, R3 ;  /* 0x0000000400007c24 */ /* 0x001fe2000f8e0203 */
[----:B--2---:R-:W-:-:S04]  /*0070*/  ISETP.GE.AND P0, PT, R2, 0x1, PT ;  /* 0x000000010200780c */ /* 0x004fc80003f06270 */
[----:B-1----:R-:W-:-:S13]  /*0080*/  ISETP.GE.OR P0, PT, R0, UR5, !P0 ;  /* 0x0000000500007c0c */ /* 0x002fda000c706670 */
[----:B------:R-:W-:Y:S05]  /*0090*/  @P0 EXIT ;  /* 0x000000000000094d */ /* 0x000fea0003800000 */
[----:B------:R-:W-:Y:S01]  /*00a0*/  IMAD.MOV.U32 R2, RZ, RZ, RZ ;  /* 0x000000ffff027224 */ /* 0x000fe200078e00ff */
[----:B------:R-:W0:Y:S06]  /*00b0*/  LDCU.64 UR4, c[0x0][0x358] ;  /* 0x00006b00ff0477ac */ /* 0x000e2c0008000a00 */
.L_x_10:
[----:B-1----:R-:W1:Y:S01]  /*00c0*/  LDC.64 R6, c[0x0][0x3c0] ;  /* 0x0000f000ff067b82 */ /* 0x002e620000000a00 */
[----:B------:R-:W2:Y:S07]  /*00d0*/  LDCU UR6, c[0x0][0x384] ;  /* 0x00007080ff0677ac */ /* 0x000eae0008000800 */
[----:B0-----:R-:W3:Y:S01]  /*00e0*/  LDC.64 R4, c[0x0][0x3b8] ;  /* 0x0000ee00ff047b82 */ /* 0x001ee20000000a00 */
[----:B-1----:R-:W-:-:S06]  /*00f0*/  IMAD.WIDE.U32 R6, R2, 0x4, R6 ;  /* 0x0000000402067825 */ /* 0x002fcc00078e0006 */
[----:B0-----:R-:W4:Y:S01]  /*0100*/  LDG.E R6, desc[UR4][R6.64] ;  /* 0x0000000406067981 */ /* 0x001f22000c1e1900 */
[----:B---3--:R-:W-:-:S05]  /*0110*/  IMAD.WIDE.U32 R4, R2, 0x4, R4 ;  /* 0x0000000402047825 */ /* 0x008fca00078e0004 */
[----:B------:R-:W4:Y:S01]  /*0120*/  LDG.E R3, desc[UR4][R4.64] ;  /* 0x0000000404037981 */ /* 0x000f22000c1e1900 */
[----:B------:R-:W-:Y:S01]  /*0130*/  IMAD.MOV.U32 R11, RZ, RZ, R2 ;  /* 0x000000ffff0b7224 */ /* 0x000fe200078e0002 */
[----:B------:R-:W-:Y:S01]  /*0140*/  IADD3 R2, PT, PT, R2, 0x1, RZ ;  /* 0x0000000102027810 */ /* 0x000fe20007ffe0ff */
[----:B------:R-:W-:Y:S03]  /*0150*/  BSSY.RECONVERGENT B0, `(.L_x_0) ;  /* 0x0000056000007945 */ /* 0x000fe60003800200 */
[----:B--2---:R-:W-:Y:S01]  /*0160*/  ISETP.NE.AND P0, PT, R2, UR6, PT ;  /* 0x0000000602007c0c */ /* 0x004fe2000bf05270 */
[----:B----4-:R-:W-:-:S05]  /*0170*/  IMAD R3, R3, 0x1e, R6 ;  /* 0x0000001e03037824 */ /* 0x010fca00078e0206 */
[----:B------:R-:W-:-:S13]  /*0180*/  ISETP.NE.AND P1, PT, R3, R0, PT ;  /* 0x000000000300720c */ /* 0x000fda0003f25270 */
[----:B------:R-:W-:Y:S05]  /*0190*/  @P1 BRA `(.L_x_1) ;  /* 0x0000000400441947 */ /* 0x000fea0003800000 */
[----:B------:R-:W0:Y:S08]  /*01a0*/  LDC.64 R6, c[0x0][0x3c8] ;  /* 0x0000f200ff067b82 */ /* 0x000e300000000a00 */
[----:B------:R-:W1:Y:S01]  /*01b0*/  LDC.64 R8, c[0x0][0x3d0] ;  /* 0x0000f400ff087b82 */ /* 0x000e620000000a00 */
[----:B0-----:R-:W-:-:S04]  /*01c0*/  IMAD.WIDE.U32 R6, R11, 0x4, R6 ;  /* 0x000000040b067825 */ /* 0x001fc800078e0006 */
[----:B-1----:R-:W-:Y:S02]  /*01d0*/  IMAD.WIDE.U32 R8, R11, 0x4, R8 ;  /* 0x000000040b087825 */ /* 0x002fe400078e0008 */
[----:B------:R-:W2:Y:S04]  /*01e0*/  LDG.E R11, desc[UR4][R6.64] ;  /* 0x00000004060b7981 */ /* 0x000ea8000c1e1900 */
[----:B------:R-:W2:Y:S02]  /*01f0*/  LDG.E R10, desc[UR4][R8.64] ;  /* 0x00000004080a7981 */ /* 0x000ea4000c1e1900 */
[----:B--2---:R-:W-:-:S05]  /*0200*/  IMAD.IADD R3, R11, 0x1, R10 ;  /* 0x000000010b037824 */ /* 0x004fca00078e020a */
[----:B------:R-:W-:-:S13]  /*0210*/  ISETP.GT.AND P1, PT, R3, 0x19, PT ;  /* 0x000000190300780c */ /* 0x000fda0003f24270 */
[----:B------:R-:W-:Y:S05]  /*0220*/  @P1 BRA `(.L_x_2) ;  /* 0x0000000400041947 */ /* 0x000fea0003800000 */
[----:B------:R-:W-:-:S13]  /*0230*/  ISETP.GE.AND P1, PT, R10, 0x1, PT ;  /* 0x000000010a00780c */ /* 0x000fda0003f26270 */
[----:B------:R-:W-:Y:S05]  /*0240*/  @!P1 BRA `(.L_x_3) ;  /* 0x00000000003c9947 */ /* 0x000fea0003800000 */
[----:B------:R-:W0:Y:S01]  /*0250*/  LDC.64 R6, c[0x0][0x3e8] ;  /* 0x0000fa00ff067b82 */ /* 0x000e220000000a00 */
[----:B------:R-:W-:Y:S02]  /*0260*/  IMAD R3, R0, 0x18, R11 ;  /* 0x0000001800037824 */ /* 0x000fe400078e020b */
[----:B------:R-:W-:-:S03]  /*0270*/  IMAD.MOV.U32 R12, RZ, RZ, RZ ;  /* 0x000000ffff0c7224 */ /* 0x000fc600078e00ff */
[----:B------:R-:W-:-:S07]  /*0280*/  IADD3 R14, PT, PT, R3, -0x1, RZ ;  /* 0xffffffff030e7810 */ /* 0x000fce0007ffe0ff */
.L_x_5:
[----:B------:R-:W-:-:S04]  /*0290*/  IMAD.IADD R11, R14, 0x1, R12 ;  /* 0x000000010e0b7824 */ /* 0x000fc800078e020c */
[----:B0-----:R-:W-:-:S05]  /*02a0*/  IMAD.WIDE R10, R11, 0x4, R6 ;  /* 0x000000040b0a7825 */ /* 0x001fca00078e0206 */
[----:B------:R-:W2:Y:S02]  /*02b0*/  LDG.E R3, desc[UR4][R10.64] ;  /* 0x000000040a037981 */ /* 0x000ea4000c1e1900 */
[----:B--2---:R-:W-:-:S13]  /*02c0*/  ISETP.GT.AND P1, PT, R3, RZ, PT ;  /* 0x000000ff0300720c */ /* 0x004fda0003f24270 */
[----:B------:R-:W-:Y:S05]  /*02d0*/  @!P1 BRA `(.L_x_4) ;  /* 0x0000000000489947 */ /* 0x000fea0003800000 */
[----:B------:R-:W-:-:S05]  /*02e0*/  IMAD.MOV.U32 R13, RZ, RZ, -0x1 ;  /* 0xffffffffff0d7424 */ /* 0x000fca00078e00ff */
[----:B------:R1:W-:Y:S04]  /*02f0*/  REDG.E.ADD.STRONG.GPU desc[UR4][R10.64], R13 ;  /* 0x0000000d0a00798e */ /* 0x0003e8000c12e104 */
[----:B------:R-:W2:Y:S01]  /*0300*/  LDG.E R3, desc[UR4][R8.64] ;  /* 0x0000000408037981 */ /* 0x000ea2000c1e1900 */
[----:B------:R-:W-:-:S04]  /*0310*/  IADD3 R12, PT, PT, R12, 0x1, RZ ;  /* 0x000000010c0c7810 */ /* 0x000fc80007ffe0ff */
[----:B--2---:R-:W-:-:S13]  /*0320*/  ISETP.GE.AND P1, PT, R12, R3, PT ;  /* 0x000000030c00720c */ /* 0x004fda0003f26270 */
[----:B-1----:R-:W-:Y:S05]  /*0330*/  @!P1 BRA `(.L_x_5) ;  /* 0xfffffffc00d49947 */ /* 0x002fea000383ffff */
.L_x_3:
[----:B------:R-:W0:Y:S01]  /*0340*/  S2R R8, SR_LANEID ;  /* 0x0000000000087919 */ /* 0x000e220000000000 */
[----:B------:R-:W1:Y:S01]  /*0350*/  LDC.64 R6, c[0x0][0x3f0] ;  /* 0x0000fc00ff067b82 */ /* 0x000e620000000a00 */
[----:B------:R-:W-:Y:S02]  /*0360*/  VOTEU.ANY UR6, UPT, PT ;  /* 0x0000000000067886 */ /* 0x000fe400038e0100 */
[----:B------:R-:W-:Y:S02]  /*0370*/  UFLO.U32 UR7, UR6 ;  /* 0x00000006000772bd */ /* 0x000fe400080e0000 */
[----:B------:R-:W1:Y:S04]  /*0380*/  POPC R3, UR6 ;  /* 0x0000000600037d09 */ /* 0x000e680008000000 */
[----:B0-----:R-:W-:-:S02]  /*0390*/  ISETP.EQ.U32.AND P1, PT, R8, UR7, PT ;  /* 0x0000000708007c0c */ /* 0x001fc4000bf22070 */
[----:B------:R-:W0:Y:S11]  /*03a0*/  LDC.64 R8, c[0x0][0x3e0] ;  /* 0x0000f800ff087b82 */ /* 0x000e360000000a00 */
[----:B-1----:R1:W-:Y:S04]  /*03b0*/  @P1 REDG.E.ADD.STRONG.GPU desc[UR4][R6.64], R3 ;  /* 0x000000030600198e */ /* 0x0023e8000c12e104 */
[----:B------:R-:W0:Y:S02]  /*03c0*/  LDG.E R5, desc[UR4][R4.64] ;  /* 0x0000000404057981 */ /* 0x000e24000c1e1900 */
[----:B0-----:R-:W-:-:S05]  /*03d0*/  IMAD.WIDE R8, R5, 0x4, R8 ;  /* 0x0000000405087825 */ /* 0x001fca00078e0208 */
[----:B------:R1:W-:Y:S01]  /*03e0*/  @P1 REDG.E.ADD.STRONG.GPU desc[UR4][R8.64], R3 ;  /* 0x000000030800198e */ /* 0x0003e2000c12e104 */
[----:B------:R-:W-:Y:S05]  /*03f0*/  BRA `(.L_x_1) ;  /* 0x0000000000ac7947 */ /* 0x000fea0003800000 */
.L_x_4:
[----:B------:R-:W-:Y:S01]  /*0400*/  ISETP.NE.AND P1, PT, R12, RZ, PT ;  /* 0x000000ff0c00720c */ /* 0x000fe20003f25270 */
[----:B------:R-:W-:-:S12]  /*0410*/  BSSY.RECONVERGENT B1, `(.L_x_2) ;  /* 0x0000022000017945 */ /* 0x000fd80003800200 */
[----:B------:R-:W-:Y:S05]  /*0420*/  @!P1 BRA `(.L_x_6) ;  /* 0x0000000000809947 */ /* 0x000fea0003800000 */
[C---:B------:R-:W-:Y:S01]  /*0430*/  ISETP.GE.U32.AND P2, PT, R12.reuse, 0x4, PT ;  /* 0x000000040c00780c */ /* 0x040fe20003f46070 */
[----:B------:R-:W-:Y:S01]  /*0440*/  BSSY.RECONVERGENT B2, `(.L_x_7) ;  /* 0x0000013000027945 */ /* 0x000fe20003800200 */
[----:B------:R-:W-:Y:S01]  /*0450*/  LOP3.LUT R10, R12, 0x3, RZ, 0xc0, !PT ;  /* 0x000000030c0a7812 */ /* 0x000fe200078ec0ff */
[----:B------:R-:W-:-:S03]  /*0460*/  IMAD.MOV.U32 R3, RZ, RZ, RZ ;  /* 0x000000ffff037224 */ /* 0x000fc600078e00ff */
[----:B------:R-:W-:-:S07]  /*0470*/  ISETP.NE.AND P1, PT, R10, RZ, PT ;  /* 0x000000ff0a00720c */ /* 0x000fce0003f25270 */
[----:B------:R-:W-:Y:S06]  /*0480*/  @!P2 BRA `(.L_x_8) ;  /* 0x000000000038a947 */ /* 0x000fec0003800000 */
[C---:B------:R-:W-:Y:S01]  /*0490*/  LOP3.LUT R4, R12.reuse, 0xfffffffc, RZ, 0xc0, !PT ;  /* 0xfffffffc0c047812 */ /* 0x040fe200078ec0ff */
[----:B------:R-:W-:Y:S01]  /*04a0*/  HFMA2 R11, -RZ, RZ, 0, 5.9604644775390625e-08 ;  /* 0x00000001ff0b7431 */ /* 0x000fe200000001ff */
[----:B------:R-:W-:Y:S01]  /*04b0*/  LOP3.LUT R3, R12, 0x7ffffffc, RZ, 0xc0, !PT ;  /* 0x7ffffffc0c037812 */ /* 0x000fe200078ec0ff */
[----:B------:R-:W-:Y:S02]  /*04c0*/  IMAD.MOV.U32 R9, RZ, RZ, R14 ;  /* 0x000000ffff097224 */ /* 0x000fe400078e000e */
[----:B------:R-:W-:-:S07]  /*04d0*/  IMAD.MOV R8, RZ, RZ, -R4 ;  /* 0x000000ffff087224 */ /* 0x000fce00078e0a04 */
.L_x_9:
[----:B------:R-:W-:Y:S02]  /*04e0*/  VIADD R8, R8, 0x4 ;  /* 0x0000000408087836 */ /* 0x000fe40000000000 */
[----:B0-----:R-:W-:-:S03]  /*04f0*/  IMAD.WIDE R4, R9, 0x4, R6 ;  /* 0x0000000409047825 */ /* 0x001fc600078e0206 */
[----:B------:R-:W-:Y:S02]  /*0500*/  ISETP.NE.AND P2, PT, R8, RZ, PT ;  /* 0x000000ff0800720c */ /* 0x000fe40003f45270 */
[----:B------:R0:W-:Y:S04]  /*0510*/  REDG.E.ADD.STRONG.GPU desc[UR4][R4.64], R11 ;  /* 0x0000000b0400798e */ /* 0x0001e8000c12e104 */
[----:B------:R0:W-:Y:S04]  /*0520*/  REDG.E.ADD.STRONG.GPU desc[UR4][R4.64+0x4], R11 ;  /* 0x0000040b0400798e */ /* 0x0001e8000c12e104 */
[----:B------:R0:W-:Y:S01]  /*0530*/  REDG.E.ADD.STRONG.GPU desc[UR4][R4.64+0x8], R11 ;  /* 0x0000080b0400798e */ /* 0x0001e2000c12e104 */
[----:B------:R-:W-:-:S03]  /*0540*/  IADD3 R9, PT, PT, R9, 0x4, RZ ;  /* 0x0000000409097810 */ /* 0x000fc60007ffe0ff */
[----:B------:R0:W-:Y:S01]  /*0550*/  REDG.E.ADD.STRONG.GPU desc[UR4][R4.64+0xc], R11 ;  /* 0x00000c0b0400798e */ /* 0x0001e2000c12e104 */
[----:B------:R-:W-:Y:S05]  /*0560*/  @P2 BRA `(.L_x_9) ;  /* 0xfffffffc00dc2947 */ /* 0x000fea000383ffff */
.L_x_8:
[----:B------:R-:W-:Y:S05]  /*0570*/  BSYNC.RECONVERGENT B2 ;  /* 0x0000000000027941 */ /* 0x000fea0003800200 */
.L_x_7:
[----:B------:R-:W-:Y:S05]  /*0580*/  @!P1 BRA `(.L_x_6) ;  /* 0x0000000000289947 */ /* 0x000fea0003800000 */
[----:B------:R-:W-:Y:S01]  /*0590*/  ISETP.NE.AND P1, PT, R10, 0x1, PT ;  /* 0x000000010a00780c */ /* 0x000fe20003f25270 */
[----:B------:R-:W-:Y:S01]  /*05a0*/  IMAD.IADD R3, R14, 0x1, R3 ;  /* 0x000000010e037824 */ /* 0x000fe200078e0203 */
[----:B0-----:R-:W-:-:S03]  /*05b0*/  MOV R5, 0x1 ;  /* 0x0000000100057802 */ /* 0x001fc60000000f00 */
[----:B------:R-:W-:-:S05]  /*05c0*/  IMAD.WIDE R6, R3, 0x4, R6 ;  /* 0x0000000403067825 */ /* 0x000fca00078e0206 */
[----:B------:R1:W-:Y:S03]  /*05d0*/  REDG.E.ADD.STRONG.GPU desc[UR4][R6.64], R5 ;  /* 0x000000050600798e */ /* 0x0003e6000c12e104 */
[----:B------:R-:W-:Y:S05]  /*05e0*/  @!P1 BRA `(.L_x_6) ;  /* 0x0000000000109947 */ /* 0x000fea0003800000 */
[----:B------:R-:W-:Y:S01]  /*05f0*/  ISETP.NE.AND P1, PT, R10, 0x2, PT ;  /* 0x000000020a00780c */ /* 0x000fe20003f25270 */
[----:B------:R2:W-:-:S12]  /*0600*/  REDG.E.ADD.STRONG.GPU desc[UR4][R6.64+0x4], R5 ;  /* 0x000004050600798e */ /* 0x0005d8000c12e104 */
[----:B--2---:R-:W-:Y:S05]  /*0610*/  @!P1 BRA `(.L_x_6) ;  /* 0x0000000000049947 */ /* 0x004fea0003800000 */
[----:B------:R2:W-:Y:S02]  /*0620*/  REDG.E.ADD.STRONG.GPU desc[UR4][R6.64+0x8], R5 ;  /* 0x000008050600798e */ /* 0x0005e4000c12e104 */
.L_x_6:
[----:B------:R-:W-:Y:S05]  /*0630*/  BSYNC.RECONVERGENT B1 ;  /* 0x0000000000017941 */ /* 0x000fea0003800200 */
.L_x_2:
[----:B-12---:R-:W1:Y:S01]  /*0640*/  S2R R6, SR_LANEID ;  /* 0x0000000000067919 */ /* 0x006e620000000000 */
[----:B0-----:R-:W0:Y:S01]  /*0650*/  LDC.64 R4, c[0x0][0x3f8] ;  /* 0x0000fe00ff047b82 */ /* 0x001e220000000a00 */
[----:B------:R-:W-:Y:S02]  /*0660*/  VOTEU.ANY UR6, UPT, PT ;  /* 0x0000000000067886 */ /* 0x000fe400038e0100 */
[----:B------:R-:W-:Y:S02]  /*0670*/  UFLO.U32 UR7, UR6 ;  /* 0x00000006000772bd */ /* 0x000fe400080e0000 */
[----:B------:R-:W0:Y:S04]  /*0680*/  POPC R3, UR6 ;  /* 0x0000000600037d09 */ /* 0x000e280008000000 */
[----:B-1----:R-:W-:-:S13]  /*0690*/  ISETP.EQ.U32.AND P1, PT, R6, UR7, PT ;  /* 0x0000000706007c0c */ /* 0x002fda000bf22070 */
[----:B0-----:R0:W-:Y:S02]  /*06a0*/  @P1 REDG.E.ADD.STRONG.GPU desc[UR4][R4.64], R3 ;  /* 0x000000030400198e */ /* 0x0011e4000c12e104 */
.L_x_1:
[----:B------:R-:W-:Y:S05]  /*06b0*/  BSYNC.RECONVERGENT B0 ;  /* 0x0000000000007941 */ /* 0x000fea0003800200 */
.L_x_0:
[----:B------:R-:W-:Y:S05]  /*06c0*/  @P0 BRA `(.L_x_10) ;  /* 0xfffffff8007c0947 */ /* 0x000fea000383ffff */
[----:B------:R-:W-:Y:S05]  /*06d0*/  EXIT ;  /* 0x000000000000794d */ /* 0x000fea0003800000 */
.L_x_11:
[----:B------:R-:W-:-:S00]  /*06e0*/  BRA `(.L_x_11) ;  /* 0xfffffffc00fc7947 */ /* 0x000fc0000383ffff */
[----:B------:R-:W-:-:S00]  /*06f0*/  NOP ;  /* 0x0000000000007918 */ /* 0x000fc00000000000 */
        /* <DEDUP_REMOVED lines=8> */
.L_x_12:


//--------------------- .nv.shared.reserved.0     --------------------------
	.section	.nv.shared.reserved.0,"aw",@nobits
	.weak		__nv_reservedSMEM_offset_0_alias
	.size		__nv_reservedSMEM_offset_0_alias, 0, 64
	.other		__nv_reservedSMEM_offset_0_alias,@"STO_CUDA_RESERVED_SHARED STV_DEFAULT"
__nv_reservedSMEM_offset_0_alias:
	.zero		0
	.zero		64


//--------------------- .nv.constant0._Z3alliiPiS_S_S_S_S_S_S_S_S_S_S_S_S_S_i --------------------------
	.section	.nv.constant0._Z3alliiPiS_S_S_S_S_S_S_S_S_S_S_S_S_S_i,"a",@progbits
	.sectionflags	@""
	.align	4
.nv.constant0._Z3alliiPiS_S_S_S_S_S_S_S_S_S_S_S_S_S_i:
	.zero		1028


//--------------------- SYMBOLS --------------------------

	.type		.nv.reservedSmem.offset0,@object
	.size		.nv.reservedSmem.offset0,0x4
